//
// Generated by NVIDIA NVVM Compiler
//
// Compiler Build ID: CL-36424714
// Cuda compilation tools, release 13.0, V13.0.88
// Based on NVVM 20.0.0
//

.version 9.0
.target sm_100
.address_size 64

	// .globl	_Z13gpuRandomWalkPiS_y
.global .align 4 .b8 precalc_xorwow_matrix[102400];
.global .align 4 .b8 precalc_xorwow_offset_matrix[102400];
.global .align 4 .b8 mrg32k3aM1[2304];
.global .align 4 .b8 mrg32k3aM2[2304];
.global .align 4 .b8 mrg32k3aM1SubSeq[2016];
.global .align 4 .b8 mrg32k3aM2SubSeq[2016];
.global .align 4 .b8 mrg32k3aM1Seq[2304];
.global .align 4 .b8 mrg32k3aM2Seq[2304];
.const .align 8 .b8 __cr_lgamma_table[72];

.visible .entry _Z13gpuRandomWalkPiS_y(
	.param .u64 .ptr .align 1 _Z13gpuRandomWalkPiS_y_param_0,
	.param .u64 .ptr .align 1 _Z13gpuRandomWalkPiS_y_param_1,
	.param .u64 _Z13gpuRandomWalkPiS_y_param_2
)
{
	.reg .pred 	%p<15>;
	.reg .b32 	%r<348>;
	.reg .b64 	%rd<12>;

	ld.param.u64 	%rd3, [_Z13gpuRandomWalkPiS_y_param_1];
	ld.param.u64 	%rd4, [_Z13gpuRandomWalkPiS_y_param_2];
	mov.u32 	%r76, %ctaid.x;
	mov.u32 	%r77, %ntid.x;
	mov.u32 	%r78, %tid.x;
	mad.lo.s32 	%r1, %r76, %r77, %r78;
	setp.gt.s32 	%p1, %r1, 19;
	@%p1 bra 	$L__BB0_16;
	cvt.s64.s32 	%rd1, %r1;
	add.s64 	%rd5, %rd4, %rd1;
	cvt.u32.u64 	%r2, %rd5;
	{ .reg .b32 tmp; mov.b64 {tmp, %r3}, %rd5; }
	mov.b32 	%r319, 0;
	mov.b32 	%r80, -766435501;
	mul.hi.u32 	%r81, %r80, %r319;
	mov.b32 	%r82, -845247145;
	mul.hi.u32 	%r83, %r82, %r319;
	xor.b32  	%r84, %r83, %r2;
	xor.b32  	%r85, %r81, %r3;
	add.s32 	%r4, %r2, -1640531527;
	add.s32 	%r5, %r3, -1150833019;
	mul.hi.u32 	%r86, %r80, %r84;
	mul.lo.s32 	%r87, %r84, -766435501;
	mul.hi.u32 	%r88, %r82, %r85;
	mul.lo.s32 	%r89, %r85, -845247145;
	xor.b32  	%r90, %r88, %r4;
	xor.b32  	%r91, %r86, %r5;
	add.s32 	%r6, %r2, 1013904242;
	add.s32 	%r7, %r3, 1993301258;
	mul.hi.u32 	%r92, %r80, %r90;
	mul.lo.s32 	%r93, %r90, -766435501;
	mul.hi.u32 	%r94, %r82, %r91;
	mul.lo.s32 	%r95, %r91, -845247145;
	xor.b32  	%r96, %r89, %r94;
	xor.b32  	%r97, %r96, %r6;
	xor.b32  	%r98, %r87, %r92;
	xor.b32  	%r99, %r98, %r7;
	add.s32 	%r8, %r2, -626627285;
	add.s32 	%r9, %r3, 842468239;
	mul.hi.u32 	%r100, %r80, %r97;
	mul.lo.s32 	%r101, %r97, -766435501;
	mul.hi.u32 	%r102, %r82, %r99;
	mul.lo.s32 	%r103, %r99, -845247145;
	xor.b32  	%r104, %r95, %r102;
	xor.b32  	%r105, %r104, %r8;
	xor.b32  	%r106, %r93, %r100;
	xor.b32  	%r107, %r106, %r9;
	add.s32 	%r10, %r2, 2027808484;
	add.s32 	%r11, %r3, -308364780;
	mul.hi.u32 	%r108, %r80, %r105;
	mul.lo.s32 	%r109, %r105, -766435501;
	mul.hi.u32 	%r110, %r82, %r107;
	mul.lo.s32 	%r111, %r107, -845247145;
	xor.b32  	%r112, %r103, %r110;
	xor.b32  	%r113, %r112, %r10;
	xor.b32  	%r114, %r101, %r108;
	xor.b32  	%r115, %r114, %r11;
	add.s32 	%r12, %r2, 387276957;
	add.s32 	%r13, %r3, -1459197799;
	mul.hi.u32 	%r116, %r80, %r113;
	mul.lo.s32 	%r117, %r113, -766435501;
	mul.hi.u32 	%r118, %r82, %r115;
	mul.lo.s32 	%r119, %r115, -845247145;
	xor.b32  	%r120, %r111, %r118;
	xor.b32  	%r121, %r120, %r12;
	xor.b32  	%r122, %r109, %r116;
	xor.b32  	%r123, %r122, %r13;
	add.s32 	%r14, %r2, -1253254570;
	add.s32 	%r15, %r3, 1684936478;
	mul.hi.u32 	%r124, %r80, %r121;
	mul.lo.s32 	%r125, %r121, -766435501;
	mul.hi.u32 	%r126, %r82, %r123;
	mul.lo.s32 	%r127, %r123, -845247145;
	xor.b32  	%r128, %r119, %r126;
	xor.b32  	%r129, %r128, %r14;
	xor.b32  	%r130, %r117, %r124;
	xor.b32  	%r131, %r130, %r15;
	add.s32 	%r16, %r2, 1401181199;
	add.s32 	%r17, %r3, 534103459;
	mul.hi.u32 	%r132, %r80, %r129;
	mul.lo.s32 	%r133, %r129, -766435501;
	mul.hi.u32 	%r134, %r82, %r131;
	mul.lo.s32 	%r135, %r131, -845247145;
	xor.b32  	%r136, %r127, %r134;
	xor.b32  	%r137, %r136, %r16;
	xor.b32  	%r138, %r125, %r132;
	xor.b32  	%r139, %r138, %r17;
	add.s32 	%r18, %r2, -239350328;
	add.s32 	%r19, %r3, -616729560;
	mul.hi.u32 	%r140, %r80, %r137;
	mul.lo.s32 	%r141, %r137, -766435501;
	mul.hi.u32 	%r142, %r82, %r139;
	mul.lo.s32 	%r143, %r139, -845247145;
	xor.b32  	%r144, %r135, %r142;
	xor.b32  	%r145, %r144, %r18;
	xor.b32  	%r146, %r133, %r140;
	xor.b32  	%r147, %r146, %r19;
	add.s32 	%r20, %r2, -1879881855;
	add.s32 	%r21, %r3, -1767562579;
	mul.hi.u32 	%r148, %r80, %r145;
	mul.hi.u32 	%r149, %r82, %r147;
	xor.b32  	%r150, %r143, %r149;
	xor.b32  	%r343, %r150, %r20;
	xor.b32  	%r151, %r141, %r148;
	xor.b32  	%r341, %r151, %r21;
	mul.lo.s32 	%r342, %r147, -845247145;
	mul.lo.s32 	%r340, %r145, -766435501;
	mov.u32 	%r320, %r319;
	mov.u32 	%r321, %r319;
	mov.u32 	%r347, %r319;
	mov.u32 	%r346, %r319;
	mov.u32 	%r345, %r319;
	mov.u32 	%r344, %r319;
	mov.u32 	%r339, %r319;
$L__BB0_2:
	mov.u32 	%r37, %r339;
	mov.b32 	%r339, 3;
	setp.eq.s32 	%p2, %r37, 1;
	mov.u32 	%r337, %r341;
	mov.u32 	%r338, %r342;
	@%p2 bra 	$L__BB0_14;
	setp.eq.s32 	%p3, %r37, 2;
	@%p3 bra 	$L__BB0_10;
	setp.ne.s32 	%p4, %r37, 3;
	@%p4 bra 	$L__BB0_9;
	add.s32 	%r347, %r347, 1;
	setp.ne.s32 	%p5, %r347, 0;
	@%p5 bra 	$L__BB0_8;
	add.s32 	%r346, %r346, 1;
	setp.ne.s32 	%p6, %r346, 0;
	@%p6 bra 	$L__BB0_8;
	add.s32 	%r345, %r345, 1;
	setp.eq.s32 	%p7, %r345, 0;
	selp.u32 	%r154, 1, 0, %p7;
	add.s32 	%r344, %r344, %r154;
	mov.b32 	%r346, 0;
$L__BB0_8:
	mov.b32 	%r156, -766435501;
	mul.hi.u32 	%r157, %r156, %r347;
	mul.lo.s32 	%r158, %r347, -766435501;
	mov.b32 	%r159, -845247145;
	mul.hi.u32 	%r160, %r159, %r345;
	mul.lo.s32 	%r161, %r345, -845247145;
	xor.b32  	%r162, %r160, %r2;
	xor.b32  	%r163, %r162, %r346;
	xor.b32  	%r164, %r157, %r3;
	xor.b32  	%r165, %r164, %r344;
	mul.hi.u32 	%r166, %r156, %r163;
	mul.lo.s32 	%r167, %r163, -766435501;
	mul.hi.u32 	%r168, %r159, %r165;
	mul.lo.s32 	%r169, %r165, -845247145;
	xor.b32  	%r170, %r161, %r168;
	xor.b32  	%r171, %r170, %r4;
	xor.b32  	%r172, %r158, %r166;
	xor.b32  	%r173, %r172, %r5;
	mul.hi.u32 	%r174, %r156, %r171;
	mul.lo.s32 	%r175, %r171, -766435501;
	mul.hi.u32 	%r176, %r159, %r173;
	mul.lo.s32 	%r177, %r173, -845247145;
	xor.b32  	%r178, %r169, %r176;
	xor.b32  	%r179, %r178, %r6;
	xor.b32  	%r180, %r167, %r174;
	xor.b32  	%r181, %r180, %r7;
	mul.hi.u32 	%r182, %r156, %r179;
	mul.lo.s32 	%r183, %r179, -766435501;
	mul.hi.u32 	%r184, %r159, %r181;
	mul.lo.s32 	%r185, %r181, -845247145;
	xor.b32  	%r186, %r177, %r184;
	xor.b32  	%r187, %r186, %r8;
	xor.b32  	%r188, %r175, %r182;
	xor.b32  	%r189, %r188, %r9;
	mul.hi.u32 	%r190, %r156, %r187;
	mul.lo.s32 	%r191, %r187, -766435501;
	mul.hi.u32 	%r192, %r159, %r189;
	mul.lo.s32 	%r193, %r189, -845247145;
	xor.b32  	%r194, %r185, %r192;
	xor.b32  	%r195, %r194, %r10;
	xor.b32  	%r196, %r183, %r190;
	xor.b32  	%r197, %r196, %r11;
	mul.hi.u32 	%r198, %r156, %r195;
	mul.lo.s32 	%r199, %r195, -766435501;
	mul.hi.u32 	%r200, %r159, %r197;
	mul.lo.s32 	%r201, %r197, -845247145;
	xor.b32  	%r202, %r193, %r200;
	xor.b32  	%r203, %r202, %r12;
	xor.b32  	%r204, %r191, %r198;
	xor.b32  	%r205, %r204, %r13;
	mul.hi.u32 	%r206, %r156, %r203;
	mul.lo.s32 	%r207, %r203, -766435501;
	mul.hi.u32 	%r208, %r159, %r205;
	mul.lo.s32 	%r209, %r205, -845247145;
	xor.b32  	%r210, %r201, %r208;
	xor.b32  	%r211, %r210, %r14;
	xor.b32  	%r212, %r199, %r206;
	xor.b32  	%r213, %r212, %r15;
	mul.hi.u32 	%r214, %r156, %r211;
	mul.lo.s32 	%r215, %r211, -766435501;
	mul.hi.u32 	%r216, %r159, %r213;
	mul.lo.s32 	%r217, %r213, -845247145;
	xor.b32  	%r218, %r209, %r216;
	xor.b32  	%r219, %r218, %r16;
	xor.b32  	%r220, %r207, %r214;
	xor.b32  	%r221, %r220, %r17;
	mul.hi.u32 	%r222, %r156, %r219;
	mul.lo.s32 	%r223, %r219, -766435501;
	mul.hi.u32 	%r224, %r159, %r221;
	mul.lo.s32 	%r225, %r221, -845247145;
	xor.b32  	%r226, %r217, %r224;
	xor.b32  	%r227, %r226, %r18;
	xor.b32  	%r228, %r215, %r222;
	xor.b32  	%r229, %r228, %r19;
	mul.hi.u32 	%r230, %r156, %r227;
	mul.lo.s32 	%r45, %r227, -766435501;
	mul.hi.u32 	%r231, %r159, %r229;
	mul.lo.s32 	%r342, %r229, -845247145;
	xor.b32  	%r232, %r225, %r231;
	xor.b32  	%r337, %r232, %r20;
	xor.b32  	%r233, %r223, %r230;
	xor.b32  	%r341, %r233, %r21;
	mov.b32 	%r339, 1;
	mov.u32 	%r338, %r340;
	mov.u32 	%r340, %r45;
	mov.u32 	%r343, %r337;
	bra.uni 	$L__BB0_14;
$L__BB0_9:
	add.s32 	%r339, %r37, 2;
	setp.eq.s32 	%p11, %r37, 0;
	selp.b32 	%r337, %r342, %r343, %p11;
	mov.u32 	%r338, %r343;
	bra.uni 	$L__BB0_14;
$L__BB0_10:
	add.s32 	%r347, %r347, 1;
	setp.ne.s32 	%p8, %r347, 0;
	@%p8 bra 	$L__BB0_13;
	add.s32 	%r346, %r346, 1;
	setp.ne.s32 	%p9, %r346, 0;
	@%p9 bra 	$L__BB0_13;
	add.s32 	%r345, %r345, 1;
	setp.eq.s32 	%p10, %r345, 0;
	selp.u32 	%r235, 1, 0, %p10;
	add.s32 	%r344, %r344, %r235;
	mov.b32 	%r346, 0;
$L__BB0_13:
	mov.b32 	%r237, -766435501;
	mul.hi.u32 	%r238, %r237, %r347;
	mul.lo.s32 	%r239, %r347, -766435501;
	mov.b32 	%r240, -845247145;
	mul.hi.u32 	%r241, %r240, %r345;
	mul.lo.s32 	%r242, %r345, -845247145;
	xor.b32  	%r243, %r241, %r2;
	xor.b32  	%r244, %r243, %r346;
	xor.b32  	%r245, %r238, %r3;
	xor.b32  	%r246, %r245, %r344;
	mul.hi.u32 	%r247, %r237, %r244;
	mul.lo.s32 	%r248, %r244, -766435501;
	mul.hi.u32 	%r249, %r240, %r246;
	mul.lo.s32 	%r250, %r246, -845247145;
	xor.b32  	%r251, %r242, %r249;
	xor.b32  	%r252, %r251, %r4;
	xor.b32  	%r253, %r239, %r247;
	xor.b32  	%r254, %r253, %r5;
	mul.hi.u32 	%r255, %r237, %r252;
	mul.lo.s32 	%r256, %r252, -766435501;
	mul.hi.u32 	%r257, %r240, %r254;
	mul.lo.s32 	%r258, %r254, -845247145;
	xor.b32  	%r259, %r250, %r257;
	xor.b32  	%r260, %r259, %r6;
	xor.b32  	%r261, %r248, %r255;
	xor.b32  	%r262, %r261, %r7;
	mul.hi.u32 	%r263, %r237, %r260;
	mul.lo.s32 	%r264, %r260, -766435501;
	mul.hi.u32 	%r265, %r240, %r262;
	mul.lo.s32 	%r266, %r262, -845247145;
	xor.b32  	%r267, %r258, %r265;
	xor.b32  	%r268, %r267, %r8;
	xor.b32  	%r269, %r256, %r263;
	xor.b32  	%r270, %r269, %r9;
	mul.hi.u32 	%r271, %r237, %r268;
	mul.lo.s32 	%r272, %r268, -766435501;
	mul.hi.u32 	%r273, %r240, %r270;
	mul.lo.s32 	%r274, %r270, -845247145;
	xor.b32  	%r275, %r266, %r273;
	xor.b32  	%r276, %r275, %r10;
	xor.b32  	%r277, %r264, %r271;
	xor.b32  	%r278, %r277, %r11;
	mul.hi.u32 	%r279, %r237, %r276;
	mul.lo.s32 	%r280, %r276, -766435501;
	mul.hi.u32 	%r281, %r240, %r278;
	mul.lo.s32 	%r282, %r278, -845247145;
	xor.b32  	%r283, %r274, %r281;
	xor.b32  	%r284, %r283, %r12;
	xor.b32  	%r285, %r272, %r279;
	xor.b32  	%r286, %r285, %r13;
	mul.hi.u32 	%r287, %r237, %r284;
	mul.lo.s32 	%r288, %r284, -766435501;
	mul.hi.u32 	%r289, %r240, %r286;
	mul.lo.s32 	%r290, %r286, -845247145;
	xor.b32  	%r291, %r282, %r289;
	xor.b32  	%r292, %r291, %r14;
	xor.b32  	%r293, %r280, %r287;
	xor.b32  	%r294, %r293, %r15;
	mul.hi.u32 	%r295, %r237, %r292;
	mul.lo.s32 	%r296, %r292, -766435501;
	mul.hi.u32 	%r297, %r240, %r294;
	mul.lo.s32 	%r298, %r294, -845247145;
	xor.b32  	%r299, %r290, %r297;
	xor.b32  	%r300, %r299, %r16;
	xor.b32  	%r301, %r288, %r295;
	xor.b32  	%r302, %r301, %r17;
	mul.hi.u32 	%r303, %r237, %r300;
	mul.lo.s32 	%r304, %r300, -766435501;
	mul.hi.u32 	%r305, %r240, %r302;
	mul.lo.s32 	%r306, %r302, -845247145;
	xor.b32  	%r307, %r298, %r305;
	xor.b32  	%r308, %r307, %r18;
	xor.b32  	%r309, %r296, %r303;
	xor.b32  	%r310, %r309, %r19;
	mul.hi.u32 	%r311, %r237, %r308;
	mul.lo.s32 	%r58, %r308, -766435501;
	mul.hi.u32 	%r312, %r240, %r310;
	mul.lo.s32 	%r342, %r310, -845247145;
	xor.b32  	%r313, %r306, %r312;
	xor.b32  	%r343, %r313, %r20;
	xor.b32  	%r314, %r304, %r311;
	xor.b32  	%r61, %r314, %r21;
	mov.b32 	%r339, 0;
	mov.u32 	%r337, %r340;
	mov.u32 	%r338, %r341;
	mov.u32 	%r340, %r58;
	mov.u32 	%r341, %r61;
$L__BB0_14:
	and.b32  	%r315, %r338, 1;
	setp.eq.b32 	%p12, %r315, 1;
	selp.b32 	%r316, 1, -1, %p12;
	add.s32 	%r321, %r316, %r321;
	and.b32  	%r317, %r337, 1;
	setp.eq.b32 	%p13, %r317, 1;
	selp.b32 	%r318, 1, -1, %p13;
	add.s32 	%r320, %r318, %r320;
	add.s32 	%r319, %r319, 1;
	setp.ne.s32 	%p14, %r319, 10000;
	@%p14 bra 	$L__BB0_2;
	ld.param.u64 	%rd11, [_Z13gpuRandomWalkPiS_y_param_0];
	cvta.to.global.u64 	%rd6, %rd11;
	shl.b64 	%rd7, %rd1, 2;
	add.s64 	%rd8, %rd6, %rd7;
	st.global.u32 	[%rd8], %r321;
	cvta.to.global.u64 	%rd9, %rd3;
	add.s64 	%rd10, %rd9, %rd7;
	st.global.u32 	[%rd10], %r320;
$L__BB0_16:
	ret;

}


// ===== COMPILED SASS (sm_100) =====

	.target	sm_100

	.elftype	@"ET_EXEC"


//--------------------- .note.nv.tkinfo           --------------------------
	.section	.note.nv.tkinfo,"",@"SHT_NOTE"
	.sectionflags	@"SHF_NOTE_NV_TKINFO"
	.tkinfo
        /*0018*/ 	.word	0x00000002
        /*0030*/ 	.string	""
        /*0030*/ 	.string	"ptxas"
        /*0030*/ 	.string	"Cuda compilation tools, release 13.0, V13.0.88"
        /*0030*/ 	.string	"Build cuda_13.0.r13.0/compiler.36424714_0"
        /*0030*/ 	.string	"-arch sm_100 -m 64 "



//--------------------- .note.nv.cuinfo           --------------------------
	.section	.note.nv.cuinfo,"",@"SHT_NOTE"
	.sectionflags	@"SHF_NOTE_NV_CUINFO"
        /*0018*/ 	.short	0x0002
        /*001a*/ 	.short	0x0064
        /*001c*/ 	.short	0x0082
	.zero		2


//--------------------- .nv.info                  --------------------------
	.section	.nv.info,"",@"SHT_CUDA_INFO"
	.align	4


	//----- nvinfo : EIATTR_REGCOUNT
	.align		4
        /*0000*/ 	.byte	0x04, 0x2f
        /*0002*/ 	.short	(.L_10 - .L_9)
	.align		4
.L_9:
        /*0004*/ 	.word	index@(_Z13gpuRandomWalkPiS_y)
        /*0008*/ 	.word	0x00000026


	//----- nvinfo : EIATTR_FRAME_SIZE
	.align		4
.L_10:
        /*000c*/ 	.byte	0x04, 0x11
        /*000e*/ 	.short	(.L_12 - .L_11)
	.align		4
.L_11:
        /*0010*/ 	.word	index@(_Z13gpuRandomWalkPiS_y)
        /*0014*/ 	.word	0x00000000


	//----- nvinfo : EIATTR_MIN_STACK_SIZE
	.align		4
.L_12:
        /*0018*/ 	.byte	0x04, 0x12
        /*001a*/ 	.short	(.L_14 - .L_13)
	.align		4
.L_13:
        /*001c*/ 	.word	index@(_Z13gpuRandomWalkPiS_y)
        /*0020*/ 	.word	0x00000000
.L_14:


//--------------------- .nv.compat                --------------------------
	.section	.nv.compat,"",@"SHT_CUDA_COMPAT_INFO"
	.align	4
        /*0000*/ 	.byte	0x02, 0x09, 0x00, 0x00, 0x02, 0x02, 0x01, 0x00, 0x02, 0x05, 0x05, 0x00, 0x03, 0x07, 0x01, 0x01
        /*0010*/ 	.byte	0x02, 0x03, 0x00, 0x00, 0x02, 0x06, 0x01, 0x00, 0x04, 0x0b, 0x08, 0x00, 0x09, 0x00, 0x00, 0x00
        /*0020*/ 	.byte	0x00, 0x00, 0x00, 0x00


//--------------------- .nv.info._Z13gpuRandomWalkPiS_y --------------------------
	.section	.nv.info._Z13gpuRandomWalkPiS_y,"",@"SHT_CUDA_INFO"
	.sectionflags	@""
	.align	4


	//----- nvinfo : EIATTR_CUDA_API_VERSION
	.align		4
        /*0000*/ 	.byte	0x04, 0x37
        /*0002*/ 	.short	(.L_16 - .L_15)
.L_15:
        /*0004*/ 	.word	0x00000082


	//----- nvinfo : EIATTR_KPARAM_INFO
	.align		4
.L_16:
        /*0008*/ 	.byte	0x04, 0x17
        /*000a*/ 	.short	(.L_18 - .L_17)
.L_17:
        /*000c*/ 	.word	0x00000000
        /*0010*/ 	.short	0x0002
        /*0012*/ 	.short	0x0010
        /*0014*/ 	.byte	0x00, 0xf0, 0x21, 0x00


	//----- nvinfo : EIATTR_KPARAM_INFO
	.align		4
.L_18:
        /*0018*/ 	.byte	0x04, 0x17
        /*001a*/ 	.short	(.L_20 - .L_19)
.L_19:
        /*001c*/ 	.word	0x00000000
        /*0020*/ 	.short	0x0001
        /*0022*/ 	.short	0x0008
        /*0024*/ 	.byte	0x00, 0xf5, 0x21, 0x00


	//----- nvinfo : EIATTR_KPARAM_INFO
	.align		4
.L_20:
        /*0028*/ 	.byte	0x04, 0x17
        /*002a*/ 	.short	(.L_22 - .L_21)
.L_21:
        /*002c*/ 	.word	0x00000000
        /*0030*/ 	.short	0x0000
        /*0032*/ 	.short	0x0000
        /*0034*/ 	.byte	0x00, 0xf5, 0x21, 0x00


	//----- nvinfo : EIATTR_SPARSE_MMA_MASK
	.align		4
.L_22:
        /*0038*/ 	.byte	0x03, 0x50
        /*003a*/ 	.short	0x0000


	//----- nvinfo : EIATTR_MAXREG_COUNT
	.align		4
        /*003c*/ 	.byte	0x03, 0x1b
        /*003e*/ 	.short	0x00ff


	//----- nvinfo : EIATTR_MERCURY_ISA_VERSION
	.align		4
        /*0040*/ 	.byte	0x03, 0x5f
        /*0042*/ 	.short	0x0101


	//----- nvinfo : EIATTR_VRC_CTA_INIT_COUNT
	.align		4
        /*0044*/ 	.byte	0x02, 0x4a
	.zero		1
	.zero		1


	//----- nvinfo : EIATTR_EXIT_INSTR_OFFSETS
	.align		4
        /*0048*/ 	.byte	0x04, 0x1c
        /*004a*/ 	.short	(.L_24 - .L_23)


	//   ....[0]....
.L_23:
        /*004c*/ 	.word	0x00000060


	//   ....[1]....
        /*0050*/ 	.word	0x00000e90


	//----- nvinfo : EIATTR_CBANK_PARAM_SIZE
	.align		4
.L_24:
        /*0054*/ 	.byte	0x03, 0x19
        /*0056*/ 	.short	0x0018


	//----- nvinfo : EIATTR_PARAM_CBANK
	.align		4
        /*0058*/ 	.byte	0x04, 0x0a
        /*005a*/ 	.short	(.L_26 - .L_25)
	.align		4
.L_25:
        /*005c*/ 	.word	index@(.nv.constant0._Z13gpuRandomWalkPiS_y)
        /*0060*/ 	.short	0x0380
        /*0062*/ 	.short	0x0018


	//----- nvinfo : EIATTR_SW_WAR
	.align		4
.L_26:
        /*0064*/ 	.byte	0x04, 0x36
        /*0066*/ 	.short	(.L_28 - .L_27)
.L_27:
        /*0068*/ 	.word	0x00000008
.L_28:


//--------------------- .nv.callgraph             --------------------------
	.section	.nv.callgraph,"",@"SHT_CUDA_CALLGRAPH"
	.align	4
	.sectionentsize	8
	.align		4
        /*0000*/ 	.word	0x00000000
	.align		4
        /*0004*/ 	.word	0xffffffff
	.align		4
        /*0008*/ 	.word	0x00000000
	.align		4
        /*000c*/ 	.word	0xfffffffe
	.align		4
        /*0010*/ 	.word	0x00000000
	.align		4
        /*0014*/ 	.word	0xfffffffd
	.align		4
        /*0018*/ 	.word	0x00000000
	.align		4
        /*001c*/ 	.word	0xfffffffc


//--------------------- .nv.constant4             --------------------------
	.section	.nv.constant4,"a",@progbits
	.align	8
	.align		8
.nv.constant4:
        /*0000*/ 	.dword	precalc_xorwow_matrix
	.align		8
        /*0008*/ 	.dword	precalc_xorwow_offset_matrix
	.align		8
        /*0010*/ 	.dword	mrg32k3aM1
	.align		8
        /*0018*/ 	.dword	mrg32k3aM2
	.align		8
        /*0020*/ 	.dword	mrg32k3aM1SubSeq
	.align		8
        /*0028*/ 	.dword	mrg32k3aM2SubSeq
	.align		8
        /*0030*/ 	.dword	mrg32k3aM1Seq
	.align		8
        /*0038*/ 	.dword	mrg32k3aM2Seq


//--------------------- .nv.constant3             --------------------------
	.section	.nv.constant3,"a",@progbits
	.align	8
.nv.constant3:
	.type		__cr_lgamma_table,@object
	.size		__cr_lgamma_table,(.L_8 - __cr_lgamma_table)
__cr_lgamma_table:
        /*0000*/ 	.byte	0x00, 0x00, 0x00, 0x00, 0x00, 0x00, 0x00, 0x00, 0x00, 0x00, 0x00, 0x00, 0x00, 0x00, 0x00, 0x00
        /*0010*/ 	.byte	0xef, 0x39, 0xfa, 0xfe, 0x42, 0x2e, 0xe6, 0x3f, 0x02, 0x20, 0x2a, 0xfa, 0x0b, 0xab, 0xfc, 0x3f
        /*0020*/ 	.byte	0xf9, 0x2c, 0x92, 0x7c, 0xa7, 0x6c, 0x09, 0x40, 0xc9, 0x79, 0x44, 0x3c, 0x64, 0x26, 0x13, 0x40
        /*0030*/ 	.byte	0xca, 0x01, 0xcf, 0x3a, 0x27, 0x51, 0x1a, 0x40, 0x30, 0xcc, 0x2d, 0xf3, 0xe1, 0x0c, 0x21, 0x40
        /*0040*/ 	.byte	0x0d, 0xb7, 0xfc, 0x82, 0x8e, 0x35, 0x25, 0x40
.L_8:


//--------------------- .text._Z13gpuRandomWalkPiS_y --------------------------
	.section	.text._Z13gpuRandomWalkPiS_y,"ax",@progbits
	.align	128
        .global         _Z13gpuRandomWalkPiS_y
        .type           _Z13gpuRandomWalkPiS_y,@function
        .size           _Z13gpuRandomWalkPiS_y,(.L_x_7 - _Z13gpuRandomWalkPiS_y)
        .other          _Z13gpuRandomWalkPiS_y,@"STO_CUDA_ENTRY STV_DEFAULT"
_Z13gpuRandomWalkPiS_y:
.text._Z13gpuRandomWalkPiS_y:
[----:B------:R-:W-:Y:S01]  /*0000*/  LDC R1, c[0x0][0x37c] ;  /* 0x0000df00ff017b82 */ /* 0x000fe20000000800 */
[----:B------:R-:W0:Y:S07]  /*0010*/  S2R R3, SR_TID.X ;  /* 0x0000000000037919 */ /* 0x000e2e0000002100 */
[----:B------:R-:W0:Y:S08]  /*0020*/  S2UR UR4, SR_CTAID.X ;  /* 0x00000000000479c3 */ /* 0x000e300000002500 */
[----:B------:R-:W0:Y:S02]  /*0030*/  LDC R0, c[0x0][0x360] ;  /* 0x0000d800ff007b82 */ /* 0x000e240000000800 */
[----:B0-----:R-:W-:-:S05]  /*0040*/  IMAD R0, R0, UR4, R3 ;  /* 0x0000000400007c24 */ /* 0x001fca000f8e0203 */
[----:B------:R-:W-:-:S13]  /*0050*/  ISETP.GT.AND P0, PT, R0, 0x13, PT ;  /* 0x000000130000780c */ /* 0x000fda0003f04270 */
[----:B------:R-:W-:Y:S05]  /*0060*/  @P0 EXIT ;  /* 0x000000000000094d */ /* 0x000fea0003800000 */
[----:B------:R-:W0:Y:S01]  /*0070*/  LDCU.64 UR4, c[0x0][0x390] ;  /* 0x00007200ff0477ac */ /* 0x000e220008000a00 */
[----:B------:R-:W-:Y:S01]  /*0080*/  SHF.R.S32.HI R3, RZ, 0x1f, R0 ;  /* 0x0000001fff037819 */ /* 0x000fe20000011400 */
[----:B------:R-:W-:Y:S02]  /*0090*/  IMAD.MOV.U32 R26, RZ, RZ, RZ ;  /* 0x000000ffff1a7224 */ /* 0x000fe400078e00ff */
[----:B------:R-:W-:Y:S01]  /*00a0*/  IMAD.MOV.U32 R28, RZ, RZ, RZ ;  /* 0x000000ffff1c7224 */ /* 0x000fe200078e00ff */
[----:B------:R-:W1:Y:S01]  /*00b0*/  LDCU.64 UR12, c[0x0][0x358] ;  /* 0x00006b00ff0c77ac */ /* 0x000e620008000a00 */
[----:B------:R-:W-:Y:S01]  /*00c0*/  UMOV UR6, URZ ;  /* 0x000000ff00067c82 */ /* 0x000fe20008000000 */
[----:B------:R-:W-:Y:S01]  /*00d0*/  UMOV UR7, URZ ;  /* 0x000000ff00077c82 */ /* 0x000fe20008000000 */
[----:B------:R-:W-:Y:S01]  /*00e0*/  UMOV UR8, URZ ;  /* 0x000000ff00087c82 */ /* 0x000fe20008000000 */
[----:B------:R-:W-:Y:S01]  /*00f0*/  UMOV UR9, URZ ;  /* 0x000000ff00097c82 */ /* 0x000fe20008000000 */
[----:B0-----:R-:W-:Y:S01]  /*0100*/  IADD3 R2, P0, PT, R0, UR4, RZ ;  /* 0x0000000400027c10 */ /* 0x001fe2000ff1e0ff */
[----:B------:R-:W-:-:S03]  /*0110*/  UMOV UR4, URZ ;  /* 0x000000ff00047c82 */ /* 0x000fc60008000000 */
[----:B------:R-:W-:Y:S01]  /*0120*/  IADD3.X R3, PT, PT, R3, UR5, RZ, P0, !PT ;  /* 0x0000000503037c10 */ /* 0x000fe200087fe4ff */
[C---:B------:R-:W-:Y:S01]  /*0130*/  IMAD.WIDE.U32 R8, R2.reuse, -0x2daee0ad, RZ ;  /* 0xd2511f5302087825 */ /* 0x040fe200078e00ff */
[----:B------:R-:W-:Y:S02]  /*0140*/  UMOV UR5, URZ ;  /* 0x000000ff00057c82 */ /* 0x000fe40008000000 */
[C---:B------:R-:W-:Y:S01]  /*0150*/  IADD3 R7, PT, PT, R3.reuse, 0x76cf5d0a, RZ ;  /* 0x76cf5d0a03077810 */ /* 0x040fe20007ffe0ff */
[C---:B------:R-:W-:Y:S01]  /*0160*/  VIADD R4, R3.reuse, 0xbb67ae85 ;  /* 0xbb67ae8503047836 */ /* 0x040fe20000000000 */
[C---:B------:R-:W-:Y:S01]  /*0170*/  IADD3 R25, PT, PT, R3.reuse, 0x1fd5c5a3, RZ ;  /* 0x1fd5c5a303197810 */ /* 0x040fe20007ffe0ff */
[C---:B------:R-:W-:Y:S01]  /*0180*/  IMAD.WIDE.U32 R12, R3.reuse, -0x326172a9, RZ ;  /* 0xcd9e8d57030c7825 */ /* 0x040fe200078e00ff */
[----:B------:R-:W-:Y:S02]  /*0190*/  IADD3 R31, PT, PT, R3, -0x24c28bd8, RZ ;  /* 0xdb3d7428031f7810 */ /* 0x000fe40007ffe0ff */
[----:B------:R-:W-:Y:S01]  /*01a0*/  LOP3.LUT R10, R9, R4, RZ, 0x3c, !PT ;  /* 0x00000004090a7212 */ /* 0x000fe200078e3cff */
[----:B------:R-:W-:-:S02]  /*01b0*/  VIADD R5, R2, 0x9e3779b9 ;  /* 0x9e3779b902057836 */ /* 0x000fc40000000000 */
[----:B------:R-:W-:Y:S02]  /*01c0*/  VIADD R6, R2, 0x3c6ef372 ;  /* 0x3c6ef37202067836 */ /* 0x000fe40000000000 */
[----:B------:R-:W-:Y:S01]  /*01d0*/  IMAD.WIDE.U32 R10, R10, -0x326172a9, RZ ;  /* 0xcd9e8d570a0a7825 */ /* 0x000fe200078e00ff */
[----:B------:R-:W-:-:S03]  /*01e0*/  LOP3.LUT R14, R13, R5, RZ, 0x3c, !PT ;  /* 0x000000050d0e7212 */ /* 0x000fc600078e3cff */
[----:B------:R-:W-:Y:S01]  /*01f0*/  VIADD R9, R2, 0xdaa66d2b ;  /* 0xdaa66d2b02097836 */ /* 0x000fe20000000000 */
[----:B------:R-:W-:Y:S01]  /*0200*/  LOP3.LUT R12, R6, R12, R11, 0x96, !PT ;  /* 0x0000000c060c7212 */ /* 0x000fe200078e960b */
[----:B------:R-:W-:-:S04]  /*0210*/  IMAD.WIDE.U32 R14, R14, -0x2daee0ad, RZ ;  /* 0xd2511f530e0e7825 */ /* 0x000fc800078e00ff */
[----:B------:R-:W-:Y:S01]  /*0220*/  IMAD.WIDE.U32 R12, R12, -0x2daee0ad, RZ ;  /* 0xd2511f530c0c7825 */ /* 0x000fe200078e00ff */
[----:B------:R-:W-:-:S03]  /*0230*/  LOP3.LUT R16, R7, R8, R15, 0x96, !PT ;  /* 0x0000000807107212 */ /* 0x000fc600078e960f */
[----:B------:R-:W-:Y:S02]  /*0240*/  VIADD R8, R3, 0x32370b8f ;  /* 0x32370b8f03087836 */ /* 0x000fe40000000000 */
[----:B------:R-:W-:-:S03]  /*0250*/  IMAD.WIDE.U32 R16, R16, -0x326172a9, RZ ;  /* 0xcd9e8d5710107825 */ /* 0x000fc600078e00ff */
[----:B------:R-:W-:Y:S01]  /*0260*/  LOP3.LUT R14, R8, R14, R13, 0x96, !PT ;  /* 0x0000000e080e7212 */ /* 0x000fe200078e960d */
[----:B------:R-:W-:Y:S01]  /*0270*/  VIADD R11, R3, 0xed9eba14 ;  /* 0xed9eba14030b7836 */ /* 0x000fe20000000000 */
[----:B------:R-:W-:Y:S01]  /*0280*/  LOP3.LUT R18, R9, R10, R17, 0x96, !PT ;  /* 0x0000000a09127212 */ /* 0x000fe200078e9611 */
[C---:B------:R-:W-:Y:S01]  /*0290*/  VIADD R27, R2.reuse, 0x5384540f ;  /* 0x5384540f021b7836 */ /* 0x040fe20000000000 */
[----:B------:R-:W-:Y:S01]  /*02a0*/  IADD3 R10, PT, PT, R2, 0x78dde6e4, RZ ;  /* 0x78dde6e4020a7810 */ /* 0x000fe20007ffe0ff */
[----:B------:R-:W-:Y:S01]  /*02b0*/  IMAD.WIDE.U32 R14, R14, -0x326172a9, RZ ;  /* 0xcd9e8d570e0e7825 */ /* 0x000fe200078e00ff */
[----:B------:R-:W-:-:S03]  /*02c0*/  IADD3 R13, PT, PT, R2, 0x1715609d, RZ ;  /* 0x1715609d020d7810 */ /* 0x000fc60007ffe0ff */
[----:B------:R-:W-:Y:S01]  /*02d0*/  IMAD.WIDE.U32 R18, R18, -0x2daee0ad, RZ ;  /* 0xd2511f5312127825 */ /* 0x000fe200078e00ff */
[----:B------:R-:W-:-:S03]  /*02e0*/  LOP3.LUT R22, R10, R16, R15, 0x96, !PT ;  /* 0x000000100a167212 */ /* 0x000fc600078e960f */
[----:B------:R-:W-:Y:S01]  /*02f0*/  VIADD R15, R3, 0x646e171e ;  /* 0x646e171e030f7836 */ /* 0x000fe20000000000 */
[----:B------:R-:W-:Y:S01]  /*0300*/  LOP3.LUT R16, R11, R12, R19, 0x96, !PT ;  /* 0x0000000c0b107212 */ /* 0x000fe200078e9613 */
[----:B------:R-:W-:Y:S02]  /*0310*/  VIADD R12, R3, 0xa9066899 ;  /* 0xa9066899030c7836 */ /* 0x000fe40000000000 */
[----:B------:R-:W-:-:S04]  /*0320*/  IMAD.WIDE.U32 R22, R22, -0x2daee0ad, RZ ;  /* 0xd2511f5316167825 */ /* 0x000fc800078e00ff */
[----:B------:R-:W-:Y:S01]  /*0330*/  IMAD.WIDE.U32 R16, R16, -0x326172a9, RZ ;  /* 0xcd9e8d5710107825 */ /* 0x000fe200078e00ff */
[----:B------:R-:W-:-:S03]  /*0340*/  LOP3.LUT R18, R12, R18, R23, 0x96, !PT ;  /* 0x000000120c127212 */ /* 0x000fc600078e9617 */
[C---:B------:R-:W-:Y:S01]  /*0350*/  VIADD R29, R2.reuse, 0xf1bbcdc8 ;  /* 0xf1bbcdc8021d7836 */ /* 0x040fe20000000000 */
[----:B------:R-:W-:Y:S01]  /*0360*/  LOP3.LUT R20, R13, R14, R17, 0x96, !PT ;  /* 0x0000000e0d147212 */ /* 0x000fe200078e9611 */
[----:B------:R-:W-:Y:S02]  /*0370*/  VIADD R14, R2, 0xb54cda56 ;  /* 0xb54cda56020e7836 */ /* 0x000fe40000000000 */
[----:B------:R-:W-:-:S04]  /*0380*/  IMAD.WIDE.U32 R18, R18, -0x326172a9, RZ ;  /* 0xcd9e8d5712127825 */ /* 0x000fc800078e00ff */
[----:B------:R-:W-:Y:S01]  /*0390*/  IMAD.WIDE.U32 R20, R20, -0x2daee0ad, RZ ;  /* 0xd2511f5314147825 */ /* 0x000fe200078e00ff */
[----:B------:R-:W-:-:S03]  /*03a0*/  LOP3.LUT R23, R14, R16, R19, 0x96, !PT ;  /* 0x000000100e177212 */ /* 0x000fc600078e9613 */
[----:B------:R-:W-:Y:S01]  /*03b0*/  VIADD R35, R2, 0x8ff34781 ;  /* 0x8ff3478102237836 */ /* 0x000fe20000000000 */
[----:B------:R-:W-:Y:S01]  /*03c0*/  LOP3.LUT R16, R15, R22, R21, 0x96, !PT ;  /* 0x000000160f107212 */ /* 0x000fe200078e9615 */
[----:B------:R-:W-:-:S04]  /*03d0*/  IMAD.WIDE.U32 R22, R23, -0x2daee0ad, RZ ;  /* 0xd2511f5317167825 */ /* 0x000fc800078e00ff */
[----:B------:R-:W-:Y:S01]  /*03e0*/  IMAD.WIDE.U32 R16, R16, -0x326172a9, RZ ;  /* 0xcd9e8d5710107825 */ /* 0x000fe200078e00ff */
[----:B------:R-:W-:-:S03]  /*03f0*/  LOP3.LUT R19, R25, R20, R23, 0x96, !PT ;  /* 0x0000001419137212 */ /* 0x000fc600078e9617 */
[----:B------:R-:W-:Y:S01]  /*0400*/  VIADD R33, R3, 0x96a522ad ;  /* 0x96a522ad03217836 */ /* 0x000fe20000000000 */
[----:B------:R-:W-:Y:S01]  /*0410*/  LOP3.LUT R20, R27, R18, R17, 0x96, !PT ;  /* 0x000000121b147212 */ /* 0x000fe200078e9611 */
[----:B------:R-:W-:-:S04]  /*0420*/  IMAD.WIDE.U32 R18, R19, -0x326172a9, RZ ;  /* 0xcd9e8d5713127825 */ /* 0x000fc800078e00ff */
[----:B------:R-:W-:Y:S01]  /*0430*/  IMAD.WIDE.U32 R20, R20, -0x2daee0ad, RZ ;  /* 0xd2511f5314147825 */ /* 0x000fe200078e00ff */
[----:B------:R-:W-:-:S04]  /*0440*/  LOP3.LUT R24, R29, R16, R19, 0x96, !PT ;  /* 0x000000101d187212 */ /* 0x000fc800078e9613 */
[----:B------:R-:W-:Y:S01]  /*0450*/  LOP3.LUT R16, R31, R22, R21, 0x96, !PT ;  /* 0x000000161f107212 */ /* 0x000fe200078e9615 */
[----:B------:R-:W-:-:S04]  /*0460*/  IMAD.HI.U32 R30, R24, -0x2daee0ad, RZ ;  /* 0xd2511f53181e7827 */ /* 0x000fc800078e00ff */
[----:B------:R-:W-:Y:S01]  /*0470*/  IMAD.WIDE.U32 R16, R16, -0x326172a9, RZ ;  /* 0xcd9e8d5710107825 */ /* 0x000fe200078e00ff */
[----:B------:R-:W-:-:S03]  /*0480*/  LOP3.LUT R30, R33, R20, R30, 0x96, !PT ;  /* 0x00000014211e7212 */ /* 0x000fc600078e961e */
[----:B------:R-:W-:Y:S01]  /*0490*/  IMAD R24, R24, -0x2daee0ad, RZ ;  /* 0xd2511f5318187824 */ /* 0x000fe200078e02ff */
[----:B------:R-:W-:Y:S02]  /*04a0*/  LOP3.LUT R19, R35, R18, R17, 0x96, !PT ;  /* 0x0000001223137212 */ /* 0x000fe400078e9611 */
[----:B-1----:R-:W-:-:S07]  /*04b0*/  MOV R18, R16 ;  /* 0x0000001000127202 */ /* 0x002fce0000000f00 */
.L_x_5:
[----:B------:R-:W-:Y:S01]  /*04c0*/  UISETP.NE.AND UP0, UPT, UR9, 0x1, UPT ;  /* 0x000000010900788c */ /* 0x000fe2000bf05270 */
[----:B------:R-:W-:Y:S01]  /*04d0*/  MOV R20, R30 ;  /* 0x0000001e00147202 */ /* 0x000fe20000000f00 */
[----:B------:R-:W-:Y:S01]  /*04e0*/  IMAD.MOV.U32 R17, RZ, RZ, R18 ;  /* 0x000000ffff117224 */ /* 0x000fe200078e0012 */
[----:B------:R-:W-:Y:S01]  /*04f0*/  UMOV UR10, UR9 ;  /* 0x00000009000a7c82 */ /* 0x000fe20008000000 */
[----:B------:R-:W-:-:S05]  /*0500*/  UMOV UR9, 0x3 ;  /* 0x0000000300097882 */ /* 0x000fca0000000000 */
[----:B------:R-:W-:Y:S05]  /*0510*/  BRA.U !UP0, `(.L_x_0) ;  /* 0x0000000908007547 */ /* 0x000fea000b800000 */
[----:B------:R-:W-:-:S09]  /*0520*/  UISETP.NE.AND UP0, UPT, UR10, 0x2, UPT ;  /* 0x000000020a00788c */ /* 0x000fd2000bf05270 */
[----:B------:R-:W-:Y:S05]  /*0530*/  BRA.U !UP0, `(.L_x_1) ;  /* 0x0000000508087547 */ /* 0x000fea000b800000 */
[----:B------:R-:W-:-:S09]  /*0540*/  UISETP.NE.AND UP0, UPT, UR10, 0x3, UPT ;  /* 0x000000030a00788c */ /* 0x000fd2000bf05270 */
[----:B------:R-:W-:Y:S05]  /*0550*/  BRA.U UP0, `(.L_x_2) ;  /* 0x0000000100ec7547 */ /* 0x000fea000b800000 */
[----:B------:R-:W-:-:S04]  /*0560*/  UIADD3 UR5, UPT, UPT, UR5, 0x1, URZ ;  /* 0x0000000105057890 */ /* 0x000fc8000fffe0ff */
[----:B------:R-:W-:Y:S02]  /*0570*/  UISETP.NE.AND UP0, UPT, UR5, URZ, UPT ;  /* 0x000000ff0500728c */ /* 0x000fe4000bf05270 */
[----:B------:R-:W-:-:S06]  /*0580*/  UIMAD.WIDE.U32 UR10, UR5, -0x2daee0ad, URZ ;  /* 0xd2511f53050a78a5 */ /* 0x000fcc000f8e00ff */
[----:B------:R-:W-:Y:S01]  /*0590*/  IMAD.U32 R16, RZ, RZ, UR10 ;  /* 0x0000000aff107e24 */ /* 0x000fe2000f8e00ff */
[----:B------:R-:W-:Y:S01]  /*05a0*/  MOV R17, UR11 ;  /* 0x0000000b00117c02 */ /* 0x000fe20008000f00 */
[----:B------:R-:W-:Y:S06]  /*05b0*/  BRA.U UP0, `(.L_x_3) ;  /* 0x0000000100207547 */ /* 0x000fec000b800000 */
[----:B------:R-:W-:-:S04]  /*05c0*/  UIADD3 UR6, UPT, UPT, UR6, 0x1, URZ ;  /* 0x0000000106067890 */ /* 0x000fc8000fffe0ff */
[----:B------:R-:W-:-:S11]  /*05d0*/  UISETP.NE.AND UP0, UPT, UR6, URZ, UPT ;  /* 0x000000ff0600728c */ /* 0x000fd6000bf05270 */
[----:B------:R-:W-:Y:S02]  /*05e0*/  @!UP0 UIADD3 UR7, UPT, UPT, UR7, 0x1, URZ ;  /* 0x0000000107078890 */ /* 0x000fe4000fffe0ff */
[----:B------:R-:W-:Y:S02]  /*05f0*/  @!UP0 UIADD3 UR9, UPT, UPT, UR8, 0x1, URZ ;  /* 0x0000000108098890 */ /* 0x000fe4000fffe0ff */
[----:B------:R-:W-:Y:S01]  /*0600*/  UISETP.NE.AND UP1, UPT, UR7, URZ, !UP0 ;  /* 0x000000ff0700728c */ /* 0x000fe2000c725270 */
[----:B------:R-:W-:-:S10]  /*0610*/  @!UP0 UMOV UR6, URZ ;  /* 0x000000ff00068c82 */ /* 0x000fd40008000000 */
[----:B------:R-:W-:-:S07]  /*0620*/  @UP1 UIADD3 UR9, UPT, UPT, UR8, URZ, URZ ;  /* 0x000000ff08091290 */ /* 0x000fce000fffe0ff */
[----:B------:R-:W-:-:S05]  /*0630*/  @!UP0 UMOV UR8, UR9 ;  /* 0x0000000900088c82 */ /* 0x000fca0008000000 */
.L_x_3:
[----:B------:R-:W-:Y:S01]  /*0640*/  UIMAD.WIDE.U32 UR14, UR7, -0x326172a9, URZ ;  /* 0xcd9e8d57070e78a5 */ /* 0x000fe2000f8e00ff */
[----:B------:R-:W-:Y:S01]  /*0650*/  IMAD.U32 R19, RZ, RZ, UR6 ;  /* 0x00000006ff137e24 */ /* 0x000fe2000f8e00ff */
[----:B------:R-:W-:Y:S01]  /*0660*/  LOP3.LUT R16, R17, UR8, R3, 0x96, !PT ;  /* 0x0000000811107c12 */ /* 0x000fe2000f8e9603 */
[----:B------:R-:W-:-:S03]  /*0670*/  UMOV UR9, 0x1 ;  /* 0x0000000100097882 */ /* 0x000fc60000000000 */
[----:B------:R-:W-:Y:S01]  /*0680*/  LOP3.LUT R18, R19, UR15, R2, 0x96, !PT ;  /* 0x0000000f13127c12 */ /* 0x000fe2000f8e9602 */
[----:B------:R-:W-:-:S04]  /*0690*/  IMAD.WIDE.U32 R16, R16, -0x326172a9, RZ ;  /* 0xcd9e8d5710107825 */ /* 0x000fc800078e00ff */
[----:B------:R-:W-:Y:S01]  /*06a0*/  IMAD.WIDE.U32 R18, R18, -0x2daee0ad, RZ ;  /* 0xd2511f5312127825 */ /* 0x000fe200078e00ff */
[----:B------:R-:W-:-:S04]  /*06b0*/  LOP3.LUT R22, R5, UR14, R17, 0x96, !PT ;  /* 0x0000000e05167c12 */ /* 0x000fc8000f8e9611 */
[----:B------:R-:W-:Y:S01]  /*06c0*/  LOP3.LUT R20, R4, UR10, R19, 0x96, !PT ;  /* 0x0000000a04147c12 */ /* 0x000fe2000f8e9613 */
[----:B------:R-:W-:-:S04]  /*06d0*/  IMAD.WIDE.U32 R22, R22, -0x2daee0ad, RZ ;  /* 0xd2511f5316167825 */ /* 0x000fc800078e00ff */
[----:B------:R-:W-:Y:S01]  /*06e0*/  IMAD.WIDE.U32 R20, R20, -0x326172a9, RZ ;  /* 0xcd9e8d5714147825 */ /* 0x000fe200078e00ff */
[----:B------:R-:W-:-:S04]  /*06f0*/  LOP3.LUT R17, R7, R18, R23, 0x96, !PT ;  /* 0x0000001207117212 */ /* 0x000fc800078e9617 */
[----:B------:R-:W-:Y:S01]  /*0700*/  LOP3.LUT R18, R6, R16, R21, 0x96, !PT ;  /* 0x0000001006127212 */ /* 0x000fe200078e9615 */
        /* <DEDUP_REMOVED lines=28> */
[----:B------:R-:W-:Y:S01]  /*08d0*/  IMAD.MOV.U32 R17, RZ, RZ, R24 ;  /* 0x000000ffff117224 */ /* 0x000fe200078e0018 */
[----:B------:R-:W-:Y:S01]  /*08e0*/  MOV R24, R16 ;  /* 0x0000001000187202 */ /* 0x000fe20000000f00 */
[----:B------:R-:W-:Y:S01]  /*08f0*/  IMAD.MOV.U32 R19, RZ, RZ, R20 ;  /* 0x000000ffff137224 */ /* 0x000fe200078e0014 */
[----:B------:R-:W-:Y:S06]  /*0900*/  BRA `(.L_x_0) ;  /* 0x0000000400047947 */ /* 0x000fec0003800000 */
.L_x_2:
[----:B------:R-:W-:Y:S01]  /*0910*/  ISETP.NE.AND P0, PT, RZ, UR10, PT ;  /* 0x0000000aff007c0c */ /* 0x000fe2000bf05270 */
[----:B------:R-:W-:Y:S01]  /*0920*/  IMAD.MOV.U32 R17, RZ, RZ, R19 ;  /* 0x000000ffff117224 */ /* 0x000fe200078e0013 */
[----:B------:R-:W-:Y:S02]  /*0930*/  UIADD3 UR9, UPT, UPT, UR10, 0x2, URZ ;  /* 0x000000020a097890 */ /* 0x000fe4000fffe0ff */
[----:B------:R-:W-:Y:S01]  /*0940*/  SEL R20, R18, R19, !P0 ;  /* 0x0000001312147207 */ /* 0x000fe20004000000 */
[----:B------:R-:W-:Y:S09]  /*0950*/  BRA `(.L_x_0) ;  /* 0x0000000000f07947 */ /* 0x000ff20003800000 */
.L_x_1:
[----:B------:R-:W-:-:S04]  /*0960*/  UIADD3 UR5, UPT, UPT, UR5, 0x1, URZ ;  /* 0x0000000105057890 */ /* 0x000fc8000fffe0ff */
[----:B------:R-:W-:Y:S02]  /*0970*/  UISETP.NE.AND UP0, UPT, UR5, URZ, UPT ;  /* 0x000000ff0500728c */ /* 0x000fe4000bf05270 */
[----:B------:R-:W-:-:S06]  /*0980*/  UIMAD.WIDE.U32 UR10, UR5, -0x2daee0ad, URZ ;  /* 0xd2511f53050a78a5 */ /* 0x000fcc000f8e00ff */
[----:B------:R-:W-:Y:S01]  /*0990*/  MOV R16, UR10 ;  /* 0x0000000a00107c02 */ /* 0x000fe20008000f00 */
[----:B------:R-:W-:Y:S01]  /*09a0*/  IMAD.U32 R17, RZ, RZ, UR11 ;  /* 0x0000000bff117e24 */ /* 0x000fe2000f8e00ff */
        /* <DEDUP_REMOVED lines=9> */
.L_x_4:
[----:B------:R-:W-:Y:S01]  /*0a40*/  UIMAD.WIDE.U32 UR14, UR7, -0x326172a9, URZ ;  /* 0xcd9e8d57070e78a5 */ /* 0x000fe2000f8e00ff */
[----:B------:R-:W-:Y:S01]  /*0a50*/  IMAD.U32 R19, RZ, RZ, UR6 ;  /* 0x00000006ff137e24 */ /* 0x000fe2000f8e00ff */
[----:B------:R-:W-:Y:S01]  /*0a60*/  LOP3.LUT R16, R17, UR8, R3, 0x96, !PT ;  /* 0x0000000811107c12 */ /* 0x000fe2000f8e9603 */
[----:B------:R-:W-:-:S03]  /*0a70*/  UMOV UR9, URZ ;  /* 0x000000ff00097c82 */ /* 0x000fc60008000000 */
        /* <DEDUP_REMOVED lines=31> */
[----:B------:R-:W-:Y:S02]  /*0c70*/  LOP3.LUT R21, R31, R22, R17, 0x96, !PT ;  /* 0x000000161f157212 */ /* 0x000fe400078e9611 */
[----:B------:R-:W-:Y:S02]  /*0c80*/  MOV R17, R30 ;  /* 0x0000001e00117202 */ /* 0x000fe40000000f00 */
[----:B------:R-:W-:Y:S01]  /*0c90*/  LOP3.LUT R22, R29, R20, R19, 0x96, !PT ;  /* 0x000000141d167212 */ /* 0x000fe200078e9613 */
[----:B------:R-:W-:-:S04]  /*0ca0*/  IMAD.WIDE.U32 R20, R21, -0x326172a9, RZ ;  /* 0xcd9e8d5715147825 */ /* 0x000fc800078e00ff */
[----:B------:R-:W-:Y:S01]  /*0cb0*/  IMAD.WIDE.U32 R22, R22, -0x2daee0ad, RZ ;  /* 0xd2511f5316167825 */ /* 0x000fe200078e00ff */
[----:B------:R-:W-:Y:S02]  /*0cc0*/  LOP3.LUT R19, R35, R18, R21, 0x96, !PT ;  /* 0x0000001223137212 */ /* 0x000fe400078e9615 */
[----:B------:R-:W-:Y:S01]  /*0cd0*/  MOV R18, R20 ;  /* 0x0000001400127202 */ /* 0x000fe20000000f00 */
[----:B------:R-:W-:Y:S01]  /*0ce0*/  IMAD.MOV.U32 R20, RZ, RZ, R24 ;  /* 0x000000ffff147224 */ /* 0x000fe200078e0018 */
[----:B------:R-:W-:Y:S01]  /*0cf0*/  LOP3.LUT R16, R33, R16, R23, 0x96, !PT ;  /* 0x0000001021107212 */ /* 0x000fe200078e9617 */
[----:B------:R-:W-:-:S04]  /*0d00*/  IMAD.MOV.U32 R24, RZ, RZ, R22 ;  /* 0x000000ffff187224 */ /* 0x000fc800078e0016 */
[----:B------:R-:W-:-:S07]  /*0d10*/  IMAD.MOV.U32 R30, RZ, RZ, R16 ;  /* 0x000000ffff1e7224 */ /* 0x000fce00078e0010 */
.L_x_0:
[----:B------:R-:W-:Y:S01]  /*0d20*/  LOP3.LUT R16, R17, 0x1, RZ, 0xc0, !PT ;  /* 0x0000000111107812 */ /* 0x000fe200078ec0ff */
[----:B------:R-:W-:Y:S01]  /*0d30*/  UIADD3 UR4, UPT, UPT, UR4, 0x1, URZ ;  /* 0x0000000104047890 */ /* 0x000fe2000fffe0ff */
[----:B------:R-:W-:Y:S02]  /*0d40*/  LOP3.LUT R17, R20, 0x1, RZ, 0xc0, !PT ;  /* 0x0000000114117812 */ /* 0x000fe400078ec0ff */
[----:B------:R-:W-:Y:S01]  /*0d50*/  ISETP.NE.U32.AND P0, PT, R16, 0x1, PT ;  /* 0x000000011000780c */ /* 0x000fe20003f05070 */
[----:B------:R-:W-:Y:S01]  /*0d60*/  UISETP.NE.AND UP0, UPT, UR4, 0x2710, UPT ;  /* 0x000027100400788c */ /* 0x000fe2000bf05270 */
[----:B------:R-:W-:Y:S01]  /*0d70*/  ISETP.NE.U32.AND P1, PT, R17, 0x1, PT ;  /* 0x000000011100780c */ /* 0x000fe20003f25070 */
[----:B------:R-:W-:Y:S01]  /*0d80*/  VIADD R16, R28, 0x1 ;  /* 0x000000011c107836 */ /* 0x000fe20000000000 */
[----:B------:R-:W-:-:S09]  /*0d90*/  IADD3 R17, PT, PT, R26, 0x1, RZ ;  /* 0x000000011a117810 */ /* 0x000fd20007ffe0ff */
[----:B------:R-:W-:Y:S02]  /*0da0*/  @P0 VIADD R16, R28, 0xffffffff ;  /* 0xffffffff1c100836 */ /* 0x000fe40000000000 */
[----:B------:R-:W-:-:S03]  /*0db0*/  @P1 VIADD R17, R26, 0xffffffff ;  /* 0xffffffff1a111836 */ /* 0x000fc60000000000 */
[----:B------:R-:W-:Y:S01]  /*0dc0*/  MOV R28, R16 ;  /* 0x00000010001c7202 */ /* 0x000fe20000000f00 */
[----:B------:R-:W-:Y:S01]  /*0dd0*/  IMAD.MOV.U32 R26, RZ, RZ, R17 ;  /* 0x000000ffff1a7224 */ /* 0x000fe200078e0011 */
[----:B------:R-:W-:Y:S06]  /*0de0*/  BRA.U UP0, `(.L_x_5) ;  /* 0xfffffff500b47547 */ /* 0x000fec000b83ffff */
[----:B------:R-:W0:Y:S01]  /*0df0*/  LDCU.128 UR4, c[0x0][0x380] ;  /* 0x00007000ff0477ac */ /* 0x000e220008000c00 */
[----:B------:R-:W-:Y:S02]  /*0e00*/  SHF.R.S32.HI R3, RZ, 0x1f, R0 ;  /* 0x0000001fff037819 */ /* 0x000fe40000011400 */
[C---:B------:R-:W-:Y:S02]  /*0e10*/  SHF.L.U32 R4, R0.reuse, 0x2, RZ ;  /* 0x0000000200047819 */ /* 0x040fe400000006ff */
[----:B------:R-:W-:Y:S02]  /*0e20*/  SHF.L.U64.HI R0, R0, 0x2, R3 ;  /* 0x0000000200007819 */ /* 0x000fe40000010203 */
[C---:B0-----:R-:W-:Y:S02]  /*0e30*/  IADD3 R2, P0, PT, R4.reuse, UR4, RZ ;  /* 0x0000000404027c10 */ /* 0x041fe4000ff1e0ff */
[----:B------:R-:W-:Y:S02]  /*0e40*/  IADD3 R4, P1, PT, R4, UR6, RZ ;  /* 0x0000000604047c10 */ /* 0x000fe4000ff3e0ff */
[----:B------:R-:W-:-:S02]  /*0e50*/  IADD3.X R3, PT, PT, R0, UR5, RZ, P0, !PT ;  /* 0x0000000500037c10 */ /* 0x000fc400087fe4ff */
[----:B------:R-:W-:-:S03]  /*0e60*/  IADD3.X R5, PT, PT, R0, UR7, RZ, P1, !PT ;  /* 0x0000000700057c10 */ /* 0x000fc60008ffe4ff */
[----:B------:R-:W-:Y:S04]  /*0e70*/  STG.E desc[UR12][R2.64], R28 ;  /* 0x0000001c02007986 */ /* 0x000fe8000c10190c */
[----:B------:R-:W-:Y:S01]  /*0e80*/  STG.E desc[UR12][R4.64], R26 ;  /* 0x0000001a04007986 */ /* 0x000fe2000c10190c */
[----:B------:R-:W-:Y:S05]  /*0e90*/  EXIT ;  /* 0x000000000000794d */ /* 0x000fea0003800000 */
.L_x_6:
[----:B------:R-:W-:-:S00]  /*0ea0*/  BRA `(.L_x_6) ;  /* 0xfffffffc00fc7947 */ /* 0x000fc0000383ffff */
[----:B------:R-:W-:-:S00]  /*0eb0*/  NOP ;  /* 0x0000000000007918 */ /* 0x000fc00000000000 */
        /* <DEDUP_REMOVED lines=12> */
.L_x_7:


//--------------------- .nv.global.init           --------------------------
	.section	.nv.global.init,"aw",@progbits
	.align	4
.nv.global.init:
	.type		mrg32k3aM1SubSeq,@object
	.size		mrg32k3aM1SubSeq,(mrg32k3aM2SubSeq - mrg32k3aM1SubSeq)
mrg32k3aM1SubSeq:
        /*0000*/ 	.byte	0x0b, 0xcc, 0xee, 0x04, 0x73, 0x29, 0x8b, 0x6f, 0xf6, 0x53, 0x03, 0xf6, 0x23, 0xf6, 0xea, 0xda
        /* <DEDUP_REMOVED lines=125> */
	.type		mrg32k3aM2SubSeq,@object
	.size		mrg32k3aM2SubSeq,(mrg32k3aM1 - mrg32k3aM2SubSeq)
mrg32k3aM2SubSeq:
        /* <DEDUP_REMOVED lines=126> */
	.type		mrg32k3aM1,@object
	.size		mrg32k3aM1,(mrg32k3aM1Seq - mrg32k3aM1)
mrg32k3aM1:
        /* <DEDUP_REMOVED lines=144> */
	.type		mrg32k3aM1Seq,@object
	.size		mrg32k3aM1Seq,(mrg32k3aM2 - mrg32k3aM1Seq)
mrg32k3aM1Seq:
        /* <DEDUP_REMOVED lines=144> */
	.type		mrg32k3aM2,@object
	.size		mrg32k3aM2,(mrg32k3aM2Seq - mrg32k3aM2)
mrg32k3aM2:
        /* <DEDUP_REMOVED lines=144> */
	.type		mrg32k3aM2Seq,@object
	.size		mrg32k3aM2Seq,(precalc_xorwow_matrix - mrg32k3aM2Seq)
mrg32k3aM2Seq:
        /* <DEDUP_REMOVED lines=144> */
	.type		precalc_xorwow_matrix,@object
	.size		precalc_xorwow_matrix,(precalc_xorwow_offset_matrix - precalc_xorwow_matrix)
precalc_xorwow_matrix:
        /* <DEDUP_REMOVED lines=6400> */
	.type		precalc_xorwow_offset_matrix,@object
	.size		precalc_xorwow_offset_matrix,(.L_1 - precalc_xorwow_offset_matrix)
precalc_xorwow_offset_matrix:
        /* <DEDUP_REMOVED lines=6400> */
.L_1:


//--------------------- .nv.shared.reserved.0     --------------------------
	.section	.nv.shared.reserved.0,"aw",@nobits
	.weak		__nv_reservedSMEM_offset_0_alias
	.size		__nv_reservedSMEM_offset_0_alias, 0, 64
	.other		__nv_reservedSMEM_offset_0_alias,@"STO_CUDA_RESERVED_SHARED STV_DEFAULT"
__nv_reservedSMEM_offset_0_alias:
	.zero		0
	.zero		64


//--------------------- .nv.constant0._Z13gpuRandomWalkPiS_y --------------------------
	.section	.nv.constant0._Z13gpuRandomWalkPiS_y,"a",@progbits
	.sectionflags	@""
	.align	4
.nv.constant0._Z13gpuRandomWalkPiS_y:
	.zero		920


//--------------------- SYMBOLS --------------------------

	.type		.nv.reservedSmem.offset0,@object
	.size		.nv.reservedSmem.offset0,0x4
